	.headerflags	@"EF_CUDA_TEXMODE_UNIFIED EF_CUDA_64BIT_ADDRESS EF_CUDA_ACCELERATORS EF_CUDA_SM90 EF_CUDA_VIRTUAL_SM(EF_CUDA_SM90)"
	.elftype	@"ET_EXEC"


//--------------------- .nv.info                  --------------------------
	.section	.nv.info,"",@"SHT_CUDA_INFO"
	.align	4


	//----- nvinfo : EIATTR_REGCOUNT
	.align		4
        /*0000*/ 	.byte	0x04, 0x2f
        /*0002*/ 	.short	(.L_1 - .L_0)
	.align		4
.L_0:
        /*0004*/ 	.word	index@(triton_poi_fused_div_sum_3)
        /*0008*/ 	.word	0x0000000e


	//----- nvinfo : EIATTR_MIN_STACK_SIZE
	.align		4
.L_1:
        /*000c*/ 	.byte	0x04, 0x12
        /*000e*/ 	.short	(.L_3 - .L_2)
	.align		4
.L_2:
        /*0010*/ 	.word	index@(triton_poi_fused_div_sum_3)
        /*0014*/ 	.word	0x00000000


	//----- nvinfo : EIATTR_FRAME_SIZE
	.align		4
.L_3:
        /*0018*/ 	.byte	0x04, 0x11
        /*001a*/ 	.short	(.L_5 - .L_4)
	.align		4
.L_4:
        /*001c*/ 	.word	index@(triton_poi_fused_div_sum_3)
        /*0020*/ 	.word	0x00000000


	//----- nvinfo : EIATTR_MIN_STACK_SIZE
	.align		4
.L_5:
        /*0024*/ 	.byte	0x04, 0x12
        /*0026*/ 	.short	(.L_7 - .L_6)
	.align		4
.L_6:
        /*0028*/ 	.word	index@(triton_poi_fused_div_sum_3)
        /*002c*/ 	.word	0x00000000
.L_7:


//--------------------- .nv.info.triton_poi_fused_div_sum_3 --------------------------
	.section	.nv.info.triton_poi_fused_div_sum_3,"",@"SHT_CUDA_INFO"
	.sectionflags	@""
	.align	4


	//----- nvinfo : EIATTR_CUDA_API_VERSION
	.align		4
        /*0000*/ 	.byte	0x04, 0x37
        /*0002*/ 	.short	(.L_9 - .L_8)
.L_8:
        /*0004*/ 	.word	0x0000007c


	//----- nvinfo : EIATTR_KPARAM_INFO
	.align		4
.L_9:
        /*0008*/ 	.byte	0x04, 0x17
        /*000a*/ 	.short	(.L_11 - .L_10)
.L_10:
        /*000c*/ 	.word	0x00000000
        /*0010*/ 	.short	0x0002
        /*0012*/ 	.short	0x0010
        /*0014*/ 	.byte	0x00, 0xf0, 0x11, 0x00


	//----- nvinfo : EIATTR_KPARAM_INFO
	.align		4
.L_11:
        /*0018*/ 	.byte	0x04, 0x17
        /*001a*/ 	.short	(.L_13 - .L_12)
.L_12:
        /*001c*/ 	.word	0x00000000
        /*0020*/ 	.short	0x0001
        /*0022*/ 	.short	0x0008
        /*0024*/ 	.byte	0x00, 0xf4, 0x21, 0x00


	//----- nvinfo : EIATTR_KPARAM_INFO
	.align		4
.L_13:
        /*0028*/ 	.byte	0x04, 0x17
        /*002a*/ 	.short	(.L_15 - .L_14)
.L_14:
        /*002c*/ 	.word	0x00000000
        /*0030*/ 	.short	0x0000
        /*0032*/ 	.short	0x0000
        /*0034*/ 	.byte	0x00, 0xf4, 0x21, 0x00


	//----- nvinfo : EIATTR_SPARSE_MMA_MASK
	.align		4
.L_15:
        /*0038*/ 	.byte	0x03, 0x50
        /*003a*/ 	.short	0x0000


	//----- nvinfo : EIATTR_MAXREG_COUNT
	.align		4
        /*003c*/ 	.byte	0x03, 0x1b
        /*003e*/ 	.short	0x00ff


	//----- nvinfo : EIATTR_EXIT_INSTR_OFFSETS
	.align		4
        /*0040*/ 	.byte	0x04, 0x1c
        /*0042*/ 	.short	(.L_17 - .L_16)


	//   ....[0]....
.L_16:
        /*0044*/ 	.word	0x00000250


	//   ....[1]....
        /*0048*/ 	.word	0x00000270


	//----- nvinfo : EIATTR_REQNTID
	.align		4
.L_17:
        /*004c*/ 	.byte	0x04, 0x10
        /*004e*/ 	.short	(.L_19 - .L_18)
.L_18:
        /*0050*/ 	.word	0x00000080
        /*0054*/ 	.word	0x00000001
        /*0058*/ 	.word	0x00000001


	//----- nvinfo : EIATTR_CBANK_PARAM_SIZE
	.align		4
.L_19:
        /*005c*/ 	.byte	0x03, 0x19
        /*005e*/ 	.short	0x0014


	//----- nvinfo : EIATTR_PARAM_CBANK
	.align		4
        /*0060*/ 	.byte	0x04, 0x0a
        /*0062*/ 	.short	(.L_21 - .L_20)
	.align		4
.L_20:
        /*0064*/ 	.word	index@(.nv.constant0.triton_poi_fused_div_sum_3)
        /*0068*/ 	.short	0x0210
        /*006a*/ 	.short	0x0014


	//----- nvinfo : EIATTR_SW_WAR
	.align		4
.L_21:
        /*006c*/ 	.byte	0x04, 0x36
        /*006e*/ 	.short	(.L_23 - .L_22)
.L_22:
        /*0070*/ 	.word	0x00000008
.L_23:


//--------------------- .nv.callgraph             --------------------------
	.section	.nv.callgraph,"",@"SHT_CUDA_CALLGRAPH"
	.align	4
	.sectionentsize	8
	.align		4
        /*0000*/ 	.word	0x00000000
	.align		4
        /*0004*/ 	.word	0xffffffff
	.align		4
        /*0008*/ 	.word	0x00000000
	.align		4
        /*000c*/ 	.word	0xfffffffe
	.align		4
        /*0010*/ 	.word	0x00000000
	.align		4
        /*0014*/ 	.word	0xfffffffd
	.align		4
        /*0018*/ 	.word	0x00000000
	.align		4
        /*001c*/ 	.word	0xfffffffc


//--------------------- .text.triton_poi_fused_div_sum_3 --------------------------
	.section	.text.triton_poi_fused_div_sum_3,"ax",@progbits
	.align	128
        .global         triton_poi_fused_div_sum_3
        .type           triton_poi_fused_div_sum_3,@function
        .size           triton_poi_fused_div_sum_3,(.L_x_1 - triton_poi_fused_div_sum_3)
        .other          triton_poi_fused_div_sum_3,@"STO_CUDA_ENTRY STV_DEFAULT"
triton_poi_fused_div_sum_3:
.text.triton_poi_fused_div_sum_3:
[----:B------:R-:W0:Y:S02]  /*0000*/  LDC R1, c[0x0][0x28] ;  /* 0x00000a00ff017b82 */ /* 0x000e240000000800 */
[----:B------:R-:W1:Y:S01]  /*0010*/  S2R R0, SR_TID.X ;  /* 0x0000000000007919 */ /* 0x000e620000002100 */
[----:B------:R-:W2:Y:S01]  /*0020*/  LDC.64 R2, c[0x0][0x210] ;  /* 0x00008400ff027b82 */ /* 0x000ea20000000a00 */
[----:B------:R-:W-:Y:S01]  /*0030*/  CS2R R6, SRZ ;  /* 0x0000000000067805 */ /* 0x000fe2000001ff00 */
[----:B------:R-:W-:Y:S01]  /*0040*/  ULDC.64 UR4, c[0x0][0x208] ;  /* 0x0000820000047ab9 */ /* 0x000fe20000000a00 */
[----:B------:R-:W3:Y:S01]  /*0050*/  S2R R9, SR_CTAID.X ;  /* 0x0000000000097919 */ /* 0x000ee20000002500 */
[----:B-1----:R-:W-:Y:S02]  /*0060*/  LOP3.LUT R0, R0, 0x7f, RZ, 0xc0, !PT ;  /* 0x0000007f00007812 */ /* 0x002fe400078ec0ff */
[----:B---3--:R-:W-:Y:S02]  /*0070*/  SHF.R.S32.HI R4, RZ, 0x18, R9 ;  /* 0x00000018ff047819 */ /* 0x008fe40000011409 */
[----:B------:R-:W-:Y:S02]  /*0080*/  LEA R9, R9, R0, 0x7 ;  /* 0x0000000009097211 */ /* 0x000fe400078e38ff */
[----:B------:R-:W-:-:S02]  /*0090*/  SGXT R0, R4, 0x1 ;  /* 0x000000010400781a */ /* 0x000fc40000000200 */
[----:B------:R-:W-:Y:S02]  /*00a0*/  ISETP.GE.AND P2, PT, R9, 0x100, PT ;  /* 0x000001000900780c */ /* 0x000fe40003f46270 */
[----:B------:R-:W-:-:S04]  /*00b0*/  LEA.HI R0, R0, R9, RZ, 0x6 ;  /* 0x0000000900007211 */ /* 0x000fc800078f30ff */
[----:B------:R-:W-:-:S04]  /*00c0*/  LOP3.LUT R0, R0, 0xffffffc0, RZ, 0xc0, !PT ;  /* 0xffffffc000007812 */ /* 0x000fc800078ec0ff */
[----:B------:R-:W-:Y:S01]  /*00d0*/  IADD3 R5, R9, -R0, RZ ;  /* 0x8000000009057210 */ /* 0x000fe20007ffe0ff */
[----:B------:R-:W-:-:S04]  /*00e0*/  HFMA2.MMA R0, -RZ, RZ, 0, 0 ;  /* 0x00000000ff007435 */ /* 0x000fc800000001ff */
[----:B--2---:R-:W-:Y:S01]  /*00f0*/  IMAD.WIDE R4, R5, 0x4, R2 ;  /* 0x0000000405047825 */ /* 0x004fe200078e0202 */
[----:B------:R-:W-:-:S04]  /*0100*/  MOV R8, RZ ;  /* 0x000000ff00087202 */ /* 0x000fc80000000f00 */
[----:B------:R-:W2:Y:S04]  /*0110*/  @!P2 LDG.E.EL R7, desc[UR4][R4.64+0x100] ;  /* 0x000100040407a981 */ /* 0x000ea8000c2e1900 */
[----:B------:R-:W2:Y:S04]  /*0120*/  @!P2 LDG.E.EL R0, desc[UR4][R4.64] ;  /* 0x000000040400a981 */ /* 0x000ea8000c2e1900 */
[----:B------:R-:W3:Y:S04]  /*0130*/  @!P2 LDG.E.EL R6, desc[UR4][R4.64+0x200] ;  /* 0x000200040406a981 */ /* 0x000ee8000c2e1900 */
[----:B------:R-:W4:Y:S01]  /*0140*/  @!P2 LDG.E.EL R8, desc[UR4][R4.64+0x300] ;  /* 0x000300040408a981 */ /* 0x000f22000c2e1900 */
[----:B------:R-:W-:Y:S01]  /*0150*/  HFMA2.MMA R11, -RZ, RZ, 0, 0 ;  /* 0x00000000ff0b7435 */ /* 0x000fe200000001ff */
[----:B------:R-:W-:-:S09]  /*0160*/  IMAD.WIDE R2, R9, 0x4, R2 ;  /* 0x0000000409027825 */ /* 0x000fd200078e0202 */
[----:B------:R-:W5:Y:S01]  /*0170*/  @!P2 LDG.E R11, desc[UR4][R2.64] ;  /* 0x00000004020ba981 */ /* 0x000f62000c1e1900 */
[----:B--2---:R-:W-:-:S04]  /*0180*/  FADD R7, R7, R0 ;  /* 0x0000000007077221 */ /* 0x004fc80000000000 */
[----:B---3--:R-:W-:-:S04]  /*0190*/  FADD R7, R7, R6 ;  /* 0x0000000607077221 */ /* 0x008fc80000000000 */
[----:B----4-:R-:W-:Y:S02]  /*01a0*/  FADD R8, R7, R8 ;  /* 0x0000000807087221 */ /* 0x010fe40000000000 */
[----:B------:R-:W1:Y:S03]  /*01b0*/  LDC.64 R6, c[0x0][0x218] ;  /* 0x00008600ff067b82 */ /* 0x000e660000000a00 */
[C---:B------:R-:W-:Y:S02]  /*01c0*/  FSETP.GT.AND P0, PT, |R8|.reuse, 8.50705917302346158658e+37, PT ;  /* 0x7e8000000800780b */ /* 0x040fe40003f04200 */
[----:B------:R-:W-:-:S11]  /*01d0*/  FSETP.GEU.AND P1, PT, |R8|, 1.175494350822287508e-38, PT ;  /* 0x008000000800780b */ /* 0x000fd60003f2e200 */
[----:B------:R-:W-:-:S04]  /*01e0*/  @P0 FMUL R8, R8, 0.25 ;  /* 0x3e80000008080820 */ /* 0x000fc80000400000 */
[----:B------:R-:W-:-:S06]  /*01f0*/  @!P1 FMUL R8, R8, 16777216 ;  /* 0x4b80000008089820 */ /* 0x000fcc0000400000 */
[----:B------:R-:W2:Y:S01]  /*0200*/  MUFU.RCP R8, R8 ;  /* 0x0000000800087308 */ /* 0x000ea20000001000 */
[----:B-----5:R-:W-:-:S04]  /*0210*/  @P0 FMUL R11, R11, 0.25 ;  /* 0x3e8000000b0b0820 */ /* 0x020fc80000400000 */
[----:B------:R-:W-:Y:S01]  /*0220*/  @!P1 FMUL R11, R11, 16777216 ;  /* 0x4b8000000b0b9820 */ /* 0x000fe20000400000 */
[----:B-1----:R-:W-:-:S04]  /*0230*/  IMAD.WIDE R2, R9, 0x4, R6 ;  /* 0x0000000409027825 */ /* 0x002fc800078e0206 */
[----:B--2---:R-:W-:Y:S01]  /*0240*/  FMUL R11, R8, R11 ;  /* 0x0000000b080b7220 */ /* 0x004fe20000400000 */
[----:B------:R-:W-:Y:S06]  /*0250*/  @P2 EXIT ;  /* 0x000000000000294d */ /* 0x000fec0003800000 */
[----:B------:R-:W-:Y:S01]  /*0260*/  STG.E desc[UR4][R2.64], R11 ;  /* 0x0000000b02007986 */ /* 0x000fe2000c101904 */
[----:B------:R-:W-:Y:S05]  /*0270*/  EXIT ;  /* 0x000000000000794d */ /* 0x000fea0003800000 */
.L_x_0:
[----:B------:R-:W-:-:S00]  /*0280*/  BRA `(.L_x_0) ;  /* 0xfffffffc00fc7947 */ /* 0x000fc0000383ffff */
[----:B------:R-:W-:-:S00]  /*0290*/  NOP ;  /* 0x0000000000007918 */ /* 0x000fc00000000000 */
        /* <DEDUP_REMOVED lines=14> */
.L_x_1:


//--------------------- .nv.constant0.triton_poi_fused_div_sum_3 --------------------------
	.section	.nv.constant0.triton_poi_fused_div_sum_3,"a",@progbits
	.sectionflags	@""
	.align	4
.nv.constant0.triton_poi_fused_div_sum_3:
	.zero		548
